//
// Generated by NVIDIA NVVM Compiler
//
// Compiler Build ID: CL-36424714
// Cuda compilation tools, release 13.0, V13.0.88
// Based on NVVM 20.0.0
//

.version 9.0
.target sm_100
.address_size 64

	// .globl	_Z20calculatePolygonAreaPfS_S_i
// _ZZ20calculatePolygonAreaPfS_S_iE10sharedArea has been demoted

.visible .entry _Z20calculatePolygonAreaPfS_S_i(
	.param .u64 .ptr .align 1 _Z20calculatePolygonAreaPfS_S_i_param_0,
	.param .u64 .ptr .align 1 _Z20calculatePolygonAreaPfS_S_i_param_1,
	.param .u64 .ptr .align 1 _Z20calculatePolygonAreaPfS_S_i_param_2,
	.param .u32 _Z20calculatePolygonAreaPfS_S_i_param_3
)
{
	.reg .pred 	%p<2>;
	.reg .b32 	%r<9>;
	.reg .b32 	%f<12>;
	.reg .b64 	%rd<13>;
	// demoted variable
	.shared .align 4 .b8 _ZZ20calculatePolygonAreaPfS_S_iE10sharedArea[4];
	ld.param.u64 	%rd1, [_Z20calculatePolygonAreaPfS_S_i_param_0];
	ld.param.u64 	%rd2, [_Z20calculatePolygonAreaPfS_S_i_param_1];
	ld.param.u64 	%rd3, [_Z20calculatePolygonAreaPfS_S_i_param_2];
	ld.param.u32 	%r1, [_Z20calculatePolygonAreaPfS_S_i_param_3];
	cvta.to.global.u64 	%rd4, %rd3;
	cvta.to.global.u64 	%rd5, %rd2;
	mov.b32 	%r2, 0;
	st.shared.u32 	[_ZZ20calculatePolygonAreaPfS_S_iE10sharedArea], %r2;
	mov.u32 	%r3, %ctaid.x;
	mov.u32 	%r4, %ntid.x;
	mov.u32 	%r5, %tid.x;
	mad.lo.s32 	%r6, %r3, %r4, %r5;
	add.s32 	%r7, %r6, 1;
	rem.s32 	%r8, %r7, %r1;
	mul.wide.s32 	%rd6, %r6, 4;
	add.s64 	%rd7, %rd5, %rd6;
	ld.global.f32 	%f1, [%rd7];
	mul.wide.s32 	%rd8, %r8, 4;
	add.s64 	%rd9, %rd4, %rd8;
	ld.global.f32 	%f2, [%rd9];
	mul.f32 	%f3, %f1, %f2;
	add.s64 	%rd10, %rd5, %rd8;
	ld.global.f32 	%f4, [%rd10];
	add.s64 	%rd11, %rd4, %rd6;
	ld.global.f32 	%f5, [%rd11];
	mul.f32 	%f6, %f4, %f5;
	sub.f32 	%f7, %f3, %f6;
	atom.shared.add.f32 	%f8, [_ZZ20calculatePolygonAreaPfS_S_iE10sharedArea], %f7;
	bar.sync 	0;
	setp.ne.s32 	%p1, %r5, 0;
	@%p1 bra 	$L__BB0_2;
	cvta.to.global.u64 	%rd12, %rd1;
	ld.shared.f32 	%f9, [_ZZ20calculatePolygonAreaPfS_S_iE10sharedArea];
	mul.f32 	%f10, %f9, 0f3F000000;
	atom.global.add.f32 	%f11, [%rd12], %f10;
$L__BB0_2:
	ret;

}


// ===== COMPILED SASS (sm_100) =====

	.target	sm_100

	.elftype	@"ET_EXEC"


//--------------------- .note.nv.tkinfo           --------------------------
	.section	.note.nv.tkinfo,"",@"SHT_NOTE"
	.sectionflags	@"SHF_NOTE_NV_TKINFO"
	.tkinfo
        /*0018*/ 	.word	0x00000002
        /*0030*/ 	.string	""
        /*0030*/ 	.string	"ptxas"
        /*0030*/ 	.string	"Cuda compilation tools, release 13.0, V13.0.88"
        /*0030*/ 	.string	"Build cuda_13.0.r13.0/compiler.36424714_0"
        /*0030*/ 	.string	"-arch sm_100 -m 64 "



//--------------------- .note.nv.cuinfo           --------------------------
	.section	.note.nv.cuinfo,"",@"SHT_NOTE"
	.sectionflags	@"SHF_NOTE_NV_CUINFO"
        /*0018*/ 	.short	0x0002
        /*001a*/ 	.short	0x0064
        /*001c*/ 	.short	0x0082
	.zero		2


//--------------------- .nv.info                  --------------------------
	.section	.nv.info,"",@"SHT_CUDA_INFO"
	.align	4


	//----- nvinfo : EIATTR_REGCOUNT
	.align		4
        /*0000*/ 	.byte	0x04, 0x2f
        /*0002*/ 	.short	(.L_1 - .L_0)
	.align		4
.L_0:
        /*0004*/ 	.word	index@(_Z20calculatePolygonAreaPfS_S_i)
        /*0008*/ 	.word	0x00000010


	//----- nvinfo : EIATTR_FRAME_SIZE
	.align		4
.L_1:
        /*000c*/ 	.byte	0x04, 0x11
        /*000e*/ 	.short	(.L_3 - .L_2)
	.align		4
.L_2:
        /*0010*/ 	.word	index@(_Z20calculatePolygonAreaPfS_S_i)
        /*0014*/ 	.word	0x00000000


	//----- nvinfo : EIATTR_MIN_STACK_SIZE
	.align		4
.L_3:
        /*0018*/ 	.byte	0x04, 0x12
        /*001a*/ 	.short	(.L_5 - .L_4)
	.align		4
.L_4:
        /*001c*/ 	.word	index@(_Z20calculatePolygonAreaPfS_S_i)
        /*0020*/ 	.word	0x00000000
.L_5:


//--------------------- .nv.compat                --------------------------
	.section	.nv.compat,"",@"SHT_CUDA_COMPAT_INFO"
	.align	4
        /*0000*/ 	.byte	0x02, 0x09, 0x00, 0x00, 0x02, 0x02, 0x01, 0x00, 0x02, 0x05, 0x05, 0x00, 0x03, 0x07, 0x01, 0x01
        /*0010*/ 	.byte	0x02, 0x03, 0x00, 0x00, 0x02, 0x06, 0x01, 0x00, 0x04, 0x0b, 0x08, 0x00, 0x09, 0x00, 0x00, 0x00
        /*0020*/ 	.byte	0x00, 0x00, 0x00, 0x00


//--------------------- .nv.info._Z20calculatePolygonAreaPfS_S_i --------------------------
	.section	.nv.info._Z20calculatePolygonAreaPfS_S_i,"",@"SHT_CUDA_INFO"
	.sectionflags	@""
	.align	4


	//----- nvinfo : EIATTR_CUDA_API_VERSION
	.align		4
        /*0000*/ 	.byte	0x04, 0x37
        /*0002*/ 	.short	(.L_7 - .L_6)
.L_6:
        /*0004*/ 	.word	0x00000082


	//----- nvinfo : EIATTR_KPARAM_INFO
	.align		4
.L_7:
        /*0008*/ 	.byte	0x04, 0x17
        /*000a*/ 	.short	(.L_9 - .L_8)
.L_8:
        /*000c*/ 	.word	0x00000000
        /*0010*/ 	.short	0x0003
        /*0012*/ 	.short	0x0018
        /*0014*/ 	.byte	0x00, 0xf0, 0x11, 0x00


	//----- nvinfo : EIATTR_KPARAM_INFO
	.align		4
.L_9:
        /*0018*/ 	.byte	0x04, 0x17
        /*001a*/ 	.short	(.L_11 - .L_10)
.L_10:
        /*001c*/ 	.word	0x00000000
        /*0020*/ 	.short	0x0002
        /*0022*/ 	.short	0x0010
        /*0024*/ 	.byte	0x00, 0xf5, 0x21, 0x00


	//----- nvinfo : EIATTR_KPARAM_INFO
	.align		4
.L_11:
        /*0028*/ 	.byte	0x04, 0x17
        /*002a*/ 	.short	(.L_13 - .L_12)
.L_12:
        /*002c*/ 	.word	0x00000000
        /*0030*/ 	.short	0x0001
        /*0032*/ 	.short	0x0008
        /*0034*/ 	.byte	0x00, 0xf5, 0x21, 0x00


	//----- nvinfo : EIATTR_KPARAM_INFO
	.align		4
.L_13:
        /*0038*/ 	.byte	0x04, 0x17
        /*003a*/ 	.short	(.L_15 - .L_14)
.L_14:
        /*003c*/ 	.word	0x00000000
        /*0040*/ 	.short	0x0000
        /*0042*/ 	.short	0x0000
        /*0044*/ 	.byte	0x00, 0xf5, 0x21, 0x00


	//----- nvinfo : EIATTR_SPARSE_MMA_MASK
	.align		4
.L_15:
        /*0048*/ 	.byte	0x03, 0x50
        /*004a*/ 	.short	0x0000


	//----- nvinfo : EIATTR_MAXREG_COUNT
	.align		4
        /*004c*/ 	.byte	0x03, 0x1b
        /*004e*/ 	.short	0x00ff


	//----- nvinfo : EIATTR_NUM_BARRIERS
	.align		4
        /*0050*/ 	.byte	0x02, 0x4c
        /*0052*/ 	.byte	0x01
	.zero		1


	//----- nvinfo : EIATTR_MERCURY_ISA_VERSION
	.align		4
        /*0054*/ 	.byte	0x03, 0x5f
        /*0056*/ 	.short	0x0101


	//----- nvinfo : EIATTR_VRC_CTA_INIT_COUNT
	.align		4
        /*0058*/ 	.byte	0x02, 0x4a
	.zero		1
	.zero		1


	//----- nvinfo : EIATTR_EXIT_INSTR_OFFSETS
	.align		4
        /*005c*/ 	.byte	0x04, 0x1c
        /*005e*/ 	.short	(.L_17 - .L_16)


	//   ....[0]....
.L_16:
        /*0060*/ 	.word	0x00000370


	//   ....[1]....
        /*0064*/ 	.word	0x000003c0


	//----- nvinfo : EIATTR_CRS_STACK_SIZE
	.align		4
.L_17:
        /*0068*/ 	.byte	0x04, 0x1e
        /*006a*/ 	.short	(.L_19 - .L_18)
.L_18:
        /*006c*/ 	.word	0x00000000


	//----- nvinfo : EIATTR_CBANK_PARAM_SIZE
	.align		4
.L_19:
        /*0070*/ 	.byte	0x03, 0x19
        /*0072*/ 	.short	0x001c


	//----- nvinfo : EIATTR_PARAM_CBANK
	.align		4
        /*0074*/ 	.byte	0x04, 0x0a
        /*0076*/ 	.short	(.L_21 - .L_20)
	.align		4
.L_20:
        /*0078*/ 	.word	index@(.nv.constant0._Z20calculatePolygonAreaPfS_S_i)
        /*007c*/ 	.short	0x0380
        /*007e*/ 	.short	0x001c


	//----- nvinfo : EIATTR_SW_WAR
	.align		4
.L_21:
        /*0080*/ 	.byte	0x04, 0x36
        /*0082*/ 	.short	(.L_23 - .L_22)
.L_22:
        /*0084*/ 	.word	0x00000008
.L_23:


//--------------------- .nv.callgraph             --------------------------
	.section	.nv.callgraph,"",@"SHT_CUDA_CALLGRAPH"
	.align	4
	.sectionentsize	8
	.align		4
        /*0000*/ 	.word	0x00000000
	.align		4
        /*0004*/ 	.word	0xffffffff
	.align		4
        /*0008*/ 	.word	0x00000000
	.align		4
        /*000c*/ 	.word	0xfffffffe
	.align		4
        /*0010*/ 	.word	0x00000000
	.align		4
        /*0014*/ 	.word	0xfffffffd
	.align		4
        /*0018*/ 	.word	0x00000000
	.align		4
        /*001c*/ 	.word	0xfffffffc


//--------------------- .text._Z20calculatePolygonAreaPfS_S_i --------------------------
	.section	.text._Z20calculatePolygonAreaPfS_S_i,"ax",@progbits
	.align	128
        .global         _Z20calculatePolygonAreaPfS_S_i
        .type           _Z20calculatePolygonAreaPfS_S_i,@function
        .size           _Z20calculatePolygonAreaPfS_S_i,(.L_x_3 - _Z20calculatePolygonAreaPfS_S_i)
        .other          _Z20calculatePolygonAreaPfS_S_i,@"STO_CUDA_ENTRY STV_DEFAULT"
_Z20calculatePolygonAreaPfS_S_i:
.text._Z20calculatePolygonAreaPfS_S_i:
[----:B------:R-:W-:Y:S08]  /*0000*/  LDC R1, c[0x0][0x37c] ;  /* 0x0000df00ff017b82 */ /* 0x000ff00000000800 */
[----:B------:R-:W0:Y:S01]  /*0010*/  LDC R8, c[0x0][0x398] ;  /* 0x0000e600ff087b82 */ /* 0x000e220000000800 */
[----:B------:R-:W1:Y:S01]  /*0020*/  S2R R0, SR_TID.X ;  /* 0x0000000000007919 */ /* 0x000e620000002100 */
[----:B------:R-:W2:Y:S06]  /*0030*/  LDCU.64 UR6, c[0x0][0x358] ;  /* 0x00006b00ff0677ac */ /* 0x000eac0008000a00 */
[----:B------:R-:W1:Y:S08]  /*0040*/  S2UR UR4, SR_CTAID.X ;  /* 0x00000000000479c3 */ /* 0x000e700000002500 */
[----:B------:R-:W1:Y:S01]  /*0050*/  LDC R11, c[0x0][0x360] ;  /* 0x0000d800ff0b7b82 */ /* 0x000e620000000800 */
[----:B0-----:R-:W-:-:S04]  /*0060*/  IABS R7, R8 ;  /* 0x0000000800077213 */ /* 0x001fc80000000000 */
[----:B------:R-:W0:Y:S01]  /*0070*/  I2F.RP R5, R7 ;  /* 0x0000000700057306 */ /* 0x000e220000209400 */
[----:B-1----:R-:W-:-:S07]  /*0080*/  IMAD R11, R11, UR4, R0 ;  /* 0x000000040b0b7c24 */ /* 0x002fce000f8e0200 */
[----:B0-----:R-:W0:Y:S01]  /*0090*/  MUFU.RCP R5, R5 ;  /* 0x0000000500057308 */ /* 0x001e220000001000 */
[----:B------:R-:W-:-:S04]  /*00a0*/  IADD3 R4, PT, PT, R11, 0x1, RZ ;  /* 0x000000010b047810 */ /* 0x000fc80007ffe0ff */
[----:B------:R-:W-:Y:S02]  /*00b0*/  ISETP.GE.AND P2, PT, R4, RZ, PT ;  /* 0x000000ff0400720c */ /* 0x000fe40003f46270 */
[----:B0-----:R-:W-:-:S04]  /*00c0*/  IADD3 R2, PT, PT, R5, 0xffffffe, RZ ;  /* 0x0ffffffe05027810 */ /* 0x001fc80007ffe0ff */
[----:B------:R0:W1:Y:S02]  /*00d0*/  F2I.FTZ.U32.TRUNC.NTZ R3, R2 ;  /* 0x0000000200037305 */ /* 0x000064000021f000 */
[----:B0-----:R-:W-:Y:S01]  /*00e0*/  HFMA2 R2, -RZ, RZ, 0, 0 ;  /* 0x00000000ff027431 */ /* 0x001fe200000001ff */
[----:B-1----:R-:W-:-:S05]  /*00f0*/  IADD3 R6, PT, PT, RZ, -R3, RZ ;  /* 0x80000003ff067210 */ /* 0x002fca0007ffe0ff */
[----:B------:R-:W-:Y:S01]  /*0100*/  IMAD R9, R6, R7, RZ ;  /* 0x0000000706097224 */ /* 0x000fe200078e02ff */
[----:B------:R-:W-:Y:S02]  /*0110*/  IABS R6, R4 ;  /* 0x0000000400067213 */ /* 0x000fe40000000000 */
[----:B------:R-:W0:Y:S01]  /*0120*/  LDC.64 R4, c[0x0][0x390] ;  /* 0x0000e400ff047b82 */ /* 0x000e220000000a00 */
[----:B------:R-:W-:-:S06]  /*0130*/  IMAD.HI.U32 R3, R3, R9, R2 ;  /* 0x0000000903037227 */ /* 0x000fcc00078e0002 */
[----:B------:R-:W-:-:S04]  /*0140*/  IMAD.HI.U32 R3, R3, R6, RZ ;  /* 0x0000000603037227 */ /* 0x000fc800078e00ff */
[----:B------:R-:W-:-:S04]  /*0150*/  IMAD.MOV R3, RZ, RZ, -R3 ;  /* 0x000000ffff037224 */ /* 0x000fc800078e0a03 */
[C---:B------:R-:W-:Y:S02]  /*0160*/  IMAD R6, R7.reuse, R3, R6 ;  /* 0x0000000307067224 */ /* 0x040fe400078e0206 */
[----:B------:R-:W1:Y:S03]  /*0170*/  LDC.64 R2, c[0x0][0x388] ;  /* 0x0000e200ff027b82 */ /* 0x000e660000000a00 */
[----:B------:R-:W-:-:S13]  /*0180*/  ISETP.GT.U32.AND P0, PT, R7, R6, PT ;  /* 0x000000060700720c */ /* 0x000fda0003f04070 */
[----:B------:R-:W-:Y:S02]  /*0190*/  @!P0 IADD3 R6, PT, PT, R6, -R7, RZ ;  /* 0x8000000706068210 */ /* 0x000fe40007ffe0ff */
[----:B------:R-:W-:Y:S02]  /*01a0*/  ISETP.NE.AND P0, PT, R8, RZ, PT ;  /* 0x000000ff0800720c */ /* 0x000fe40003f05270 */
[----:B------:R-:W-:-:S13]  /*01b0*/  ISETP.GT.U32.AND P1, PT, R7, R6, PT ;  /* 0x000000060700720c */ /* 0x000fda0003f24070 */
[----:B------:R-:W-:-:S05]  /*01c0*/  @!P1 IADD3 R6, PT, PT, R6, -R7, RZ ;  /* 0x8000000706069210 */ /* 0x000fca0007ffe0ff */
[----:B------:R-:W-:-:S05]  /*01d0*/  IMAD.MOV.U32 R13, RZ, RZ, R6 ;  /* 0x000000ffff0d7224 */ /* 0x000fca00078e0006 */
[----:B------:R-:W-:Y:S02]  /*01e0*/  @!P2 IADD3 R13, PT, PT, -R13, RZ, RZ ;  /* 0x000000ff0d0da210 */ /* 0x000fe40007ffe1ff */
[----:B------:R-:W-:Y:S01]  /*01f0*/  @!P0 LOP3.LUT R13, RZ, R8, RZ, 0x33, !PT ;  /* 0x00000008ff0d8212 */ /* 0x000fe200078e33ff */
[----:B0-----:R-:W-:-:S04]  /*0200*/  IMAD.WIDE R8, R11, 0x4, R4 ;  /* 0x000000040b087825 */ /* 0x001fc800078e0204 */
[--C-:B-1----:R-:W-:Y:S02]  /*0210*/  IMAD.WIDE R6, R13, 0x4, R2.reuse ;  /* 0x000000040d067825 */ /* 0x102fe400078e0202 */
[----:B--2---:R-:W2:Y:S02]  /*0220*/  LDG.E R9, desc[UR6][R8.64] ;  /* 0x0000000608097981 */ /* 0x004ea4000c1e1900 */
[----:B------:R-:W-:Y:S02]  /*0230*/  IMAD.WIDE R2, R11, 0x4, R2 ;  /* 0x000000040b027825 */ /* 0x000fe400078e0202 */
[----:B------:R-:W2:Y:S02]  /*0240*/  LDG.E R6, desc[UR6][R6.64] ;  /* 0x0000000606067981 */ /* 0x000ea4000c1e1900 */
[----:B------:R-:W-:Y:S02]  /*0250*/  IMAD.WIDE R4, R13, 0x4, R4 ;  /* 0x000000040d047825 */ /* 0x000fe400078e0204 */
[----:B------:R-:W3:Y:S04]  /*0260*/  LDG.E R2, desc[UR6][R2.64] ;  /* 0x0000000602027981 */ /* 0x000ee8000c1e1900 */
[----:B------:R-:W3:Y:S01]  /*0270*/  LDG.E R5, desc[UR6][R4.64] ;  /* 0x0000000604057981 */ /* 0x000ee2000c1e1900 */
[----:B------:R-:W0:Y:S01]  /*0280*/  S2UR UR5, SR_CgaCtaId ;  /* 0x00000000000579c3 */ /* 0x000e220000008800 */
[----:B------:R-:W-:-:S02]  /*0290*/  UMOV UR4, 0x400 ;  /* 0x0000040000047882 */ /* 0x000fc40000000000 */
[----:B0-----:R-:W-:-:S09]  /*02a0*/  ULEA UR4, UR5, UR4, 0x18 ;  /* 0x0000000405047291 */ /* 0x001fd2000f8ec0ff */
[----:B------:R-:W-:Y:S01]  /*02b0*/  STS [UR4], RZ ;  /* 0x000000ffff007988 */ /* 0x000fe20008000804 */
[----:B------:R-:W-:Y:S01]  /*02c0*/  BSSY.RECONVERGENT B0, `(.L_x_0) ;  /* 0x0000008000007945 */ /* 0x000fe20003800200 */
[----:B--2---:R-:W-:-:S04]  /*02d0*/  FMUL R11, R6, R9 ;  /* 0x00000009060b7220 */ /* 0x004fc80000400000 */
[----:B---3--:R-:W-:-:S07]  /*02e0*/  FFMA R11, R2, R5, -R11 ;  /* 0x00000005020b7223 */ /* 0x008fce000000080b */
.L_x_1:
[----:B------:R-:W0:Y:S01]  /*02f0*/  LDS R2, [UR4] ;  /* 0x00000004ff027984 */ /* 0x000e220008000800 */
[----:B------:R-:W-:Y:S01]  /*0300*/  MOV R4, UR4 ;  /* 0x0000000400047c02 */ /* 0x000fe20008000f00 */
[----:B0-----:R-:W-:-:S05]  /*0310*/  FADD R3, R11, R2 ;  /* 0x000000020b037221 */ /* 0x001fca0000000000 */
[----:B------:R-:W0:Y:S02]  /*0320*/  ATOMS.CAST.SPIN P0, [R4], R2, R3 ;  /* 0x000000020400758d */ /* 0x000e240001800003 */
[----:B0-----:R-:W-:Y:S05]  /*0330*/  @!P0 BRA `(.L_x_1) ;  /* 0xfffffffc00ec8947 */ /* 0x001fea000383ffff */
[----:B------:R-:W-:Y:S05]  /*0340*/  BSYNC.RECONVERGENT B0 ;  /* 0x0000000000007941 */ /* 0x000fea0003800200 */
.L_x_0:
[----:B------:R-:W-:Y:S01]  /*0350*/  BAR.SYNC.DEFER_BLOCKING 0x0 ;  /* 0x0000000000007b1d */ /* 0x000fe20000010000 */
[----:B------:R-:W-:-:S13]  /*0360*/  ISETP.NE.AND P0, PT, R0, RZ, PT ;  /* 0x000000ff0000720c */ /* 0x000fda0003f05270 */
[----:B------:R-:W-:Y:S05]  /*0370*/  @P0 EXIT ;  /* 0x000000000000094d */ /* 0x000fea0003800000 */
[----:B------:R-:W0:Y:S01]  /*0380*/  LDS R0, [UR4] ;  /* 0x00000004ff007984 */ /* 0x000e220008000800 */
[----:B------:R-:W1:Y:S01]  /*0390*/  LDC.64 R2, c[0x0][0x380] ;  /* 0x0000e000ff027b82 */ /* 0x000e620000000a00 */
[----:B0-----:R-:W-:-:S05]  /*03a0*/  FMUL R5, R0, 0.5 ;  /* 0x3f00000000057820 */ /* 0x001fca0000400000 */
[----:B-1----:R-:W-:Y:S01]  /*03b0*/  REDG.E.ADD.F32.FTZ.RN.STRONG.GPU desc[UR6][R2.64], R5 ;  /* 0x00000005020079a6 */ /* 0x002fe2000c12f306 */
[----:B------:R-:W-:Y:S05]  /*03c0*/  EXIT ;  /* 0x000000000000794d */ /* 0x000fea0003800000 */
.L_x_2:
[----:B------:R-:W-:-:S00]  /*03d0*/  BRA `(.L_x_2) ;  /* 0xfffffffc00fc7947 */ /* 0x000fc0000383ffff */
[----:B------:R-:W-:-:S00]  /*03e0*/  NOP ;  /* 0x0000000000007918 */ /* 0x000fc00000000000 */
        /* <DEDUP_REMOVED lines=9> */
.L_x_3:


//--------------------- .nv.shared._Z20calculatePolygonAreaPfS_S_i --------------------------
	.section	.nv.shared._Z20calculatePolygonAreaPfS_S_i,"aw",@nobits
	.sectionflags	@""
	.align	4
.nv.shared._Z20calculatePolygonAreaPfS_S_i:
	.zero		1028


//--------------------- .nv.shared.reserved.0     --------------------------
	.section	.nv.shared.reserved.0,"aw",@nobits
	.weak		__nv_reservedSMEM_offset_0_alias
	.size		__nv_reservedSMEM_offset_0_alias, 0, 64
	.other		__nv_reservedSMEM_offset_0_alias,@"STO_CUDA_RESERVED_SHARED STV_DEFAULT"
__nv_reservedSMEM_offset_0_alias:
	.zero		0
	.zero		64


//--------------------- .nv.constant0._Z20calculatePolygonAreaPfS_S_i --------------------------
	.section	.nv.constant0._Z20calculatePolygonAreaPfS_S_i,"a",@progbits
	.sectionflags	@""
	.align	4
.nv.constant0._Z20calculatePolygonAreaPfS_S_i:
	.zero		924


//--------------------- SYMBOLS --------------------------

	.type		.nv.reservedSmem.offset0,@object
	.size		.nv.reservedSmem.offset0,0x4
	.type		.nv.reservedSmem.cap,@object
	.size		.nv.reservedSmem.cap,0x4
